	.headerflags	@"EF_CUDA_TEXMODE_UNIFIED EF_CUDA_64BIT_ADDRESS EF_CUDA_ACCELERATORS EF_CUDA_SM90 EF_CUDA_VIRTUAL_SM(EF_CUDA_SM90)"
	.elftype	@"ET_EXEC"


//--------------------- .nv.info                  --------------------------
	.section	.nv.info,"",@"SHT_CUDA_INFO"
	.align	4


	//----- nvinfo : EIATTR_REGCOUNT
	.align		4
        /*0000*/ 	.byte	0x04, 0x2f
        /*0002*/ 	.short	(.L_3 - .L_2)
	.align		4
.L_2:
        /*0004*/ 	.word	index@(triton_poi_fused__native_batch_norm_legit_no_training_relu_3)
        /*0008*/ 	.word	0x00000016


	//----- nvinfo : EIATTR_MIN_STACK_SIZE
	.align		4
.L_3:
        /*000c*/ 	.byte	0x04, 0x12
        /*000e*/ 	.short	(.L_5 - .L_4)
	.align		4
.L_4:
        /*0010*/ 	.word	index@(triton_poi_fused__native_batch_norm_legit_no_training_relu_3)
        /*0014*/ 	.word	0x00000000


	//----- nvinfo : EIATTR_FRAME_SIZE
	.align		4
.L_5:
        /*0018*/ 	.byte	0x04, 0x11
        /*001a*/ 	.short	(.L_7 - .L_6)
	.align		4
.L_6:
        /*001c*/ 	.word	index@(triton_poi_fused__native_batch_norm_legit_no_training_relu_3)
        /*0020*/ 	.word	0x00000000


	//----- nvinfo : EIATTR_MIN_STACK_SIZE
	.align		4
.L_7:
        /*0024*/ 	.byte	0x04, 0x12
        /*0026*/ 	.short	(.L_9 - .L_8)
	.align		4
.L_8:
        /*0028*/ 	.word	index@(triton_poi_fused__native_batch_norm_legit_no_training_relu_3)
        /*002c*/ 	.word	0x00000000
.L_9:


//--------------------- .nv.info.triton_poi_fused__native_batch_norm_legit_no_training_relu_3 --------------------------
	.section	.nv.info.triton_poi_fused__native_batch_norm_legit_no_training_relu_3,"",@"SHT_CUDA_INFO"
	.sectionflags	@""
	.align	4


	//----- nvinfo : EIATTR_CUDA_API_VERSION
	.align		4
        /*0000*/ 	.byte	0x04, 0x37
        /*0002*/ 	.short	(.L_11 - .L_10)
.L_10:
        /*0004*/ 	.word	0x0000007c


	//----- nvinfo : EIATTR_KPARAM_INFO
	.align		4
.L_11:
        /*0008*/ 	.byte	0x04, 0x17
        /*000a*/ 	.short	(.L_13 - .L_12)
.L_12:
        /*000c*/ 	.word	0x00000000
        /*0010*/ 	.short	0x0005
        /*0012*/ 	.short	0x0028
        /*0014*/ 	.byte	0x00, 0xf0, 0x11, 0x00


	//----- nvinfo : EIATTR_KPARAM_INFO
	.align		4
.L_13:
        /*0018*/ 	.byte	0x04, 0x17
        /*001a*/ 	.short	(.L_15 - .L_14)
.L_14:
        /*001c*/ 	.word	0x00000000
        /*0020*/ 	.short	0x0004
        /*0022*/ 	.short	0x0020
        /*0024*/ 	.byte	0x00, 0xf4, 0x21, 0x00


	//----- nvinfo : EIATTR_KPARAM_INFO
	.align		4
.L_15:
        /*0028*/ 	.byte	0x04, 0x17
        /*002a*/ 	.short	(.L_17 - .L_16)
.L_16:
        /*002c*/ 	.word	0x00000000
        /*0030*/ 	.short	0x0003
        /*0032*/ 	.short	0x0018
        /*0034*/ 	.byte	0x00, 0xf4, 0x21, 0x00


	//----- nvinfo : EIATTR_KPARAM_INFO
	.align		4
.L_17:
        /*0038*/ 	.byte	0x04, 0x17
        /*003a*/ 	.short	(.L_19 - .L_18)
.L_18:
        /*003c*/ 	.word	0x00000000
        /*0040*/ 	.short	0x0002
        /*0042*/ 	.short	0x0010
        /*0044*/ 	.byte	0x00, 0xf4, 0x21, 0x00


	//----- nvinfo : EIATTR_KPARAM_INFO
	.align		4
.L_19:
        /*0048*/ 	.byte	0x04, 0x17
        /*004a*/ 	.short	(.L_21 - .L_20)
.L_20:
        /*004c*/ 	.word	0x00000000
        /*0050*/ 	.short	0x0001
        /*0052*/ 	.short	0x0008
        /*0054*/ 	.byte	0x00, 0xf4, 0x21, 0x00


	//----- nvinfo : EIATTR_KPARAM_INFO
	.align		4
.L_21:
        /*0058*/ 	.byte	0x04, 0x17
        /*005a*/ 	.short	(.L_23 - .L_22)
.L_22:
        /*005c*/ 	.word	0x00000000
        /*0060*/ 	.short	0x0000
        /*0062*/ 	.short	0x0000
        /*0064*/ 	.byte	0x00, 0xf4, 0x21, 0x00


	//----- nvinfo : EIATTR_SPARSE_MMA_MASK
	.align		4
.L_23:
        /*0068*/ 	.byte	0x03, 0x50
        /*006a*/ 	.short	0x0000


	//----- nvinfo : EIATTR_MAXREG_COUNT
	.align		4
        /*006c*/ 	.byte	0x03, 0x1b
        /*006e*/ 	.short	0x00ff


	//----- nvinfo : EIATTR_EXIT_INSTR_OFFSETS
	.align		4
        /*0070*/ 	.byte	0x04, 0x1c
        /*0072*/ 	.short	(.L_25 - .L_24)


	//   ....[0]....
.L_24:
        /*0074*/ 	.word	0x00000400


	//   ....[1]....
        /*0078*/ 	.word	0x00000420


	//----- nvinfo : EIATTR_REQNTID
	.align		4
.L_25:
        /*007c*/ 	.byte	0x04, 0x10
        /*007e*/ 	.short	(.L_27 - .L_26)
.L_26:
        /*0080*/ 	.word	0x00000100
        /*0084*/ 	.word	0x00000001
        /*0088*/ 	.word	0x00000001


	//----- nvinfo : EIATTR_CBANK_PARAM_SIZE
	.align		4
.L_27:
        /*008c*/ 	.byte	0x03, 0x19
        /*008e*/ 	.short	0x002c


	//----- nvinfo : EIATTR_PARAM_CBANK
	.align		4
        /*0090*/ 	.byte	0x04, 0x0a
        /*0092*/ 	.short	(.L_29 - .L_28)
	.align		4
.L_28:
        /*0094*/ 	.word	index@(.nv.constant0.triton_poi_fused__native_batch_norm_legit_no_training_relu_3)
        /*0098*/ 	.short	0x0210
        /*009a*/ 	.short	0x002c


	//----- nvinfo : EIATTR_SW_WAR
	.align		4
.L_29:
        /*009c*/ 	.byte	0x04, 0x36
        /*009e*/ 	.short	(.L_31 - .L_30)
.L_30:
        /*00a0*/ 	.word	0x00000008
.L_31:


//--------------------- .nv.callgraph             --------------------------
	.section	.nv.callgraph,"",@"SHT_CUDA_CALLGRAPH"
	.align	4
	.sectionentsize	8
	.align		4
        /*0000*/ 	.word	0x00000000
	.align		4
        /*0004*/ 	.word	0xffffffff
	.align		4
        /*0008*/ 	.word	0x00000000
	.align		4
        /*000c*/ 	.word	0xfffffffe
	.align		4
        /*0010*/ 	.word	0x00000000
	.align		4
        /*0014*/ 	.word	0xfffffffd
	.align		4
        /*0018*/ 	.word	0x00000000
	.align		4
        /*001c*/ 	.word	0xfffffffc


//--------------------- .nv.constant4             --------------------------
	.section	.nv.constant4,"a",@progbits
	.align	8
	.align		8
.nv.constant4:
        /*0000*/ 	.dword	_$_str
	.align		8
        /*0008*/ 	.dword	_$_str_$_2


//--------------------- .text.triton_poi_fused__native_batch_norm_legit_no_training_relu_3 --------------------------
	.section	.text.triton_poi_fused__native_batch_norm_legit_no_training_relu_3,"ax",@progbits
	.align	128
        .global         triton_poi_fused__native_batch_norm_legit_no_training_relu_3
        .type           triton_poi_fused__native_batch_norm_legit_no_training_relu_3,@function
        .size           triton_poi_fused__native_batch_norm_legit_no_training_relu_3,(.L_x_1 - triton_poi_fused__native_batch_norm_legit_no_training_relu_3)
        .other          triton_poi_fused__native_batch_norm_legit_no_training_relu_3,@"STO_CUDA_ENTRY STV_DEFAULT"
triton_poi_fused__native_batch_norm_legit_no_training_relu_3:
.text.triton_poi_fused__native_batch_norm_legit_no_training_relu_3:
[----:B------:R-:W0:Y:S01]  /*0000*/  LDC R1, c[0x0][0x28] ;  /* 0x00000a00ff017b82 */ /* 0x000e220000000800 */
[----:B------:R-:W1:Y:S07]  /*0010*/  S2R R0, SR_TID.X ;  /* 0x0000000000007919 */ /* 0x000e6e0000002100 */
[----:B------:R-:W2:Y:S01]  /*0020*/  LDC.64 R10, c[0x0][0x220] ;  /* 0x00008800ff0a7b82 */ /* 0x000ea20000000a00 */
[----:B------:R-:W-:Y:S01]  /*0030*/  ULDC.64 UR4, c[0x0][0x208] ;  /* 0x0000820000047ab9 */ /* 0x000fe20000000a00 */
[----:B------:R-:W3:Y:S06]  /*0040*/  S2R R7, SR_CTAID.X ;  /* 0x0000000000077919 */ /* 0x000eec0000002500 */
[----:B------:R-:W4:Y:S08]  /*0050*/  LDC.64 R4, c[0x0][0x210] ;  /* 0x00008400ff047b82 */ /* 0x000f300000000a00 */
[----:B------:R-:W5:Y:S08]  /*0060*/  LDC.64 R14, c[0x0][0x218] ;  /* 0x00008600ff0e7b82 */ /* 0x000f700000000a00 */
[----:B------:R-:W5:Y:S01]  /*0070*/  LDC.64 R16, c[0x0][0x228] ;  /* 0x00008a00ff107b82 */ /* 0x000f620000000a00 */
[----:B-1----:R-:W-:-:S07]  /*0080*/  IMAD.SHL.U32 R0, R0, 0x2, RZ ;  /* 0x0000000200007824 */ /* 0x002fce00078e00ff */
[----:B------:R-:W1:Y:S01]  /*0090*/  LDC.64 R18, c[0x0][0x230] ;  /* 0x00008c00ff127b82 */ /* 0x000e620000000a00 */
[----:B---3--:R-:W-:Y:S02]  /*00a0*/  SHF.R.S32.HI R2, RZ, 0x16, R7 ;  /* 0x00000016ff027819 */ /* 0x008fe40000011407 */
[----:B------:R-:W-:Y:S02]  /*00b0*/  LOP3.LUT R0, R0, 0x1fe, RZ, 0xc0, !PT ;  /* 0x000001fe00007812 */ /* 0x000fe400078ec0ff */
[----:B------:R-:W-:-:S03]  /*00c0*/  SGXT R2, R2, 0x1 ;  /* 0x000000010202781a */ /* 0x000fc60000000200 */
[----:B------:R-:W-:-:S05]  /*00d0*/  IMAD R7, R7, 0x200, R0 ;  /* 0x0000020007077824 */ /* 0x000fca00078e0200 */
[----:B------:R-:W-:Y:S02]  /*00e0*/  LEA.HI R2, R2, R7, RZ, 0x5 ;  /* 0x0000000702027211 */ /* 0x000fe400078f28ff */
[----:B------:R-:W-:Y:S02]  /*00f0*/  ISETP.GE.AND P0, PT, R7, 0x2b5c80, PT ;  /* 0x002b5c800700780c */ /* 0x000fe40003f06270 */
[----:B------:R-:W-:-:S04]  /*0100*/  LOP3.LUT R2, R2, 0xffffffe0, RZ, 0xc0, !PT ;  /* 0xffffffe002027812 */ /* 0x000fc800078ec0ff */
[----:B------:R-:W-:Y:S02]  /*0110*/  IADD3 R13, R7, -R2, RZ ;  /* 0x80000002070d7210 */ /* 0x000fe40007ffe0ff */
[----:B------:R-:W-:-:S03]  /*0120*/  CS2R R2, SRZ ;  /* 0x0000000000027805 */ /* 0x000fc6000001ff00 */
[----:B--2---:R-:W-:-:S05]  /*0130*/  IMAD.WIDE R10, R13, 0x4, R10 ;  /* 0x000000040d0a7825 */ /* 0x004fca00078e020a */
[----:B------:R2:W3:Y:S01]  /*0140*/  @!P0 LDG.E.EL.64 R2, desc[UR4][R10.64] ;  /* 0x000000040a028981 */ /* 0x0004e2000c2e1b00 */
[----:B----4-:R-:W-:Y:S01]  /*0150*/  IMAD.WIDE R4, R7, 0x4, R4 ;  /* 0x0000000407047825 */ /* 0x010fe200078e0204 */
[----:B------:R-:W-:Y:S02]  /*0160*/  CS2R R8, SRZ ;  /* 0x0000000000087805 */ /* 0x000fe4000001ff00 */
[----:B------:R-:W-:Y:S01]  /*0170*/  CS2R R6, SRZ ;  /* 0x0000000000067805 */ /* 0x000fe2000001ff00 */
[----:B-----5:R-:W-:-:S05]  /*0180*/  IMAD.WIDE R14, R13, 0x4, R14 ;  /* 0x000000040d0e7825 */ /* 0x020fca00078e020e */
[----:B------:R-:W4:Y:S01]  /*0190*/  @!P0 LDG.E.64 R6, desc[UR4][R4.64] ;  /* 0x0000000404068981 */ /* 0x000f22000c1e1b00 */
[C---:B0-----:R-:W-:Y:S01]  /*01a0*/  IMAD.WIDE R16, R13.reuse, 0x4, R16 ;  /* 0x000000040d107825 */ /* 0x041fe200078e0210 */
[----:B--2---:R-:W-:Y:S02]  /*01b0*/  CS2R R10, SRZ ;  /* 0x00000000000a7805 */ /* 0x004fe4000001ff00 */
[----:B------:R0:W4:Y:S01]  /*01c0*/  @!P0 LDG.E.EL.64 R8, desc[UR4][R14.64] ;  /* 0x000000040e088981 */ /* 0x000122000c2e1b00 */
[----:B-1----:R-:W-:Y:S01]  /*01d0*/  IMAD.WIDE R18, R13, 0x4, R18 ;  /* 0x000000040d127825 */ /* 0x002fe200078e0212 */
[----:B------:R-:W-:-:S04]  /*01e0*/  CS2R R12, SRZ ;  /* 0x00000000000c7805 */ /* 0x000fc8000001ff00 */
[----:B------:R-:W2:Y:S04]  /*01f0*/  @!P0 LDG.E.EL.64 R10, desc[UR4][R18.64] ;  /* 0x00000004120a8981 */ /* 0x000ea8000c2e1b00 */
[----:B------:R-:W2:Y:S01]  /*0200*/  @!P0 LDG.E.EL.64 R12, desc[UR4][R16.64] ;  /* 0x00000004100c8981 */ /* 0x000ea2000c2e1b00 */
[----:B0-----:R-:W-:Y:S01]  /*0210*/  HFMA2.MMA R15, -RZ, RZ, 1.625, 0 ;  /* 0x3e800000ff0f7435 */ /* 0x001fe200000001ff */
[----:B---3--:R-:W-:Y:S01]  /*0220*/  FADD R2, R2, 0.0010000000474974513054 ;  /* 0x3a83126f02027421 */ /* 0x008fe20000000000 */
[----:B------:R-:W-:-:S03]  /*0230*/  FADD R3, R3, 0.0010000000474974513054 ;  /* 0x3a83126f03037421 */ /* 0x000fc60000000000 */
[----:B------:R-:W0:Y:S08]  /*0240*/  MUFU.SQRT R0, R2 ;  /* 0x0000000200007308 */ /* 0x000e300000002000 */
[----:B------:R-:W1:Y:S01]  /*0250*/  MUFU.SQRT R14, R3 ;  /* 0x00000003000e7308 */ /* 0x000e620000002000 */
[C---:B0-----:R-:W-:Y:S02]  /*0260*/  FSETP.GT.AND P1, PT, R0.reuse, 8.50705917302346158658e+37, PT ;  /* 0x7e8000000000780b */ /* 0x041fe40003f24000 */
[----:B------:R-:W-:-:S02]  /*0270*/  FSETP.GEU.AND P3, PT, R0, 1.175494350822287508e-38, PT ;  /* 0x008000000000780b */ /* 0x000fc40003f6e000 */
[C---:B-1----:R-:W-:Y:S02]  /*0280*/  FSETP.GT.AND P2, PT, R14.reuse, 8.50705917302346158658e+37, PT ;  /* 0x7e8000000e00780b */ /* 0x042fe40003f44000 */
[----:B------:R-:W-:-:S07]  /*0290*/  FSETP.GEU.AND P4, PT, R14, 1.175494350822287508e-38, PT ;  /* 0x008000000e00780b */ /* 0x000fce0003f8e000 */
[----:B------:R-:W-:-:S04]  /*02a0*/  @P1 FMUL R0, R0, 0.25 ;  /* 0x3e80000000001820 */ /* 0x000fc80000400000 */
[----:B------:R-:W-:Y:S01]  /*02b0*/  @!P3 FMUL R0, R0, 16777216 ;  /* 0x4b8000000000b820 */ /* 0x000fe20000400000 */
[----:B------:R-:W-:-:S04]  /*02c0*/  @P2 FMUL R14, R14, 0.25 ;  /* 0x3e8000000e0e2820 */ /* 0x000fc80000400000 */
[----:B------:R-:W-:Y:S01]  /*02d0*/  @!P4 FMUL R14, R14, 16777216 ;  /* 0x4b8000000e0ec820 */ /* 0x000fe20000400000 */
[----:B------:R-:W0:Y:S01]  /*02e0*/  MUFU.RCP R0, R0 ;  /* 0x0000000000007308 */ /* 0x000e220000001000 */
[----:B------:R-:W-:-:S07]  /*02f0*/  FSEL R3, R15, 1, P1 ;  /* 0x3f8000000f037808 */ /* 0x000fce0000800000 */
[----:B------:R-:W1:Y:S01]  /*0300*/  MUFU.RCP R14, R14 ;  /* 0x0000000e000e7308 */ /* 0x000e620000001000 */
[----:B------:R-:W-:Y:S01]  /*0310*/  FSEL R15, R15, 1, P2 ;  /* 0x3f8000000f0f7808 */ /* 0x000fe20001000000 */
[----:B------:R-:W-:Y:S01]  /*0320*/  @!P3 FMUL R3, R3, 16777216 ;  /* 0x4b8000000303b820 */ /* 0x000fe20000400000 */
[----:B----4-:R-:W-:-:S03]  /*0330*/  FADD R6, -R8, R6 ;  /* 0x0000000608067221 */ /* 0x010fc60000000100 */
[----:B------:R-:W-:Y:S01]  /*0340*/  @!P4 FMUL R15, R15, 16777216 ;  /* 0x4b8000000f0fc820 */ /* 0x000fe20000400000 */
[----:B0-----:R-:W-:Y:S01]  /*0350*/  FMUL R3, R0, R3 ;  /* 0x0000000300037220 */ /* 0x001fe20000400000 */
[----:B------:R-:W-:-:S03]  /*0360*/  FADD R7, -R9, R7 ;  /* 0x0000000709077221 */ /* 0x000fc60000000100 */
[----:B------:R-:W-:Y:S01]  /*0370*/  FMUL R3, R6, R3 ;  /* 0x0000000306037220 */ /* 0x000fe20000400000 */
[----:B-1----:R-:W-:-:S03]  /*0380*/  FMUL R0, R14, R15 ;  /* 0x0000000f0e007220 */ /* 0x002fc60000400000 */
[----:B--2---:R-:W-:Y:S01]  /*0390*/  FFMA R3, R3, R12, R10 ;  /* 0x0000000c03037223 */ /* 0x004fe2000000000a */
[----:B------:R-:W-:-:S04]  /*03a0*/  FMUL R0, R7, R0 ;  /* 0x0000000007007220 */ /* 0x000fc80000400000 */
[----:B------:R-:W-:Y:S01]  /*03b0*/  FFMA R0, R0, R13, R11 ;  /* 0x0000000d00007223 */ /* 0x000fe2000000000b */
[----:B------:R-:W-:-:S04]  /*03c0*/  FSETP.GEU.AND P1, PT, R3, RZ, PT ;  /* 0x000000ff0300720b */ /* 0x000fc80003f2e000 */
[C---:B------:R-:W-:Y:S02]  /*03d0*/  FSETP.GEU.AND P2, PT, R0.reuse, RZ, PT ;  /* 0x000000ff0000720b */ /* 0x040fe40003f4e000 */
[----:B------:R-:W-:Y:S02]  /*03e0*/  FSEL R2, R3, RZ, P1 ;  /* 0x000000ff03027208 */ /* 0x000fe40000800000 */
[----:B------:R-:W-:Y:S01]  /*03f0*/  FSEL R3, R0, RZ, P2 ;  /* 0x000000ff00037208 */ /* 0x000fe20001000000 */
[----:B------:R-:W-:Y:S08]  /*0400*/  @P0 EXIT ;  /* 0x000000000000094d */ /* 0x000ff00003800000 */
[----:B------:R-:W-:Y:S01]  /*0410*/  STG.E.64 desc[UR4][R4.64], R2 ;  /* 0x0000000204007986 */ /* 0x000fe2000c101b04 */
[----:B------:R-:W-:Y:S05]  /*0420*/  EXIT ;  /* 0x000000000000794d */ /* 0x000fea0003800000 */
.L_x_0:
[----:B------:R-:W-:-:S00]  /*0430*/  BRA `(.L_x_0) ;  /* 0xfffffffc00fc7947 */ /* 0x000fc0000383ffff */
[----:B------:R-:W-:-:S00]  /*0440*/  NOP ;  /* 0x0000000000007918 */ /* 0x000fc00000000000 */
        /* <DEDUP_REMOVED lines=11> */
.L_x_1:


//--------------------- .nv.global.init           --------------------------
	.section	.nv.global.init,"aw",@progbits
.nv.global.init:
	.type		_$_str,@object
	.size		_$_str,(_$_str_$_2 - _$_str)
_$_str:
        /*0000*/ 	.byte	0x5f, 0x5f, 0x43, 0x55, 0x44, 0x41, 0x5f, 0x46, 0x54, 0x5a, 0x00
	.type		_$_str_$_2,@object
	.size		_$_str_$_2,(.L_1 - _$_str_$_2)
_$_str_$_2:
        /*000b*/ 	.byte	0x5f, 0x5f, 0x43, 0x55, 0x44, 0x41, 0x5f, 0x50, 0x52, 0x45, 0x43, 0x5f, 0x53, 0x51, 0x52, 0x54
        /*001b*/ 	.byte	0x00
.L_1:


//--------------------- .nv.constant0.triton_poi_fused__native_batch_norm_legit_no_training_relu_3 --------------------------
	.section	.nv.constant0.triton_poi_fused__native_batch_norm_legit_no_training_relu_3,"a",@progbits
	.sectionflags	@""
	.align	4
.nv.constant0.triton_poi_fused__native_batch_norm_legit_no_training_relu_3:
	.zero		572
